//
// Generated by NVIDIA NVVM Compiler
//
// Compiler Build ID: CL-36424714
// Cuda compilation tools, release 13.0, V13.0.88
// Based on NVVM 20.0.0
//

.version 9.0
.target sm_100
.address_size 64

	// .globl	_Z9matrizMulPiS_S_i

.visible .entry _Z9matrizMulPiS_S_i(
	.param .u64 .ptr .align 1 _Z9matrizMulPiS_S_i_param_0,
	.param .u64 .ptr .align 1 _Z9matrizMulPiS_S_i_param_1,
	.param .u64 .ptr .align 1 _Z9matrizMulPiS_S_i_param_2,
	.param .u32 _Z9matrizMulPiS_S_i_param_3
)
{
	.reg .pred 	%p<10>;
	.reg .b32 	%r<107>;
	.reg .b64 	%rd<67>;

	ld.param.u64 	%rd14, [_Z9matrizMulPiS_S_i_param_0];
	ld.param.u64 	%rd15, [_Z9matrizMulPiS_S_i_param_1];
	ld.param.u32 	%r31, [_Z9matrizMulPiS_S_i_param_3];
	cvta.to.global.u64 	%rd1, %rd15;
	cvta.to.global.u64 	%rd2, %rd14;
	mov.u32 	%r32, %ctaid.x;
	mov.u32 	%r33, %ntid.x;
	mov.u32 	%r34, %tid.x;
	mad.lo.s32 	%r1, %r32, %r33, %r34;
	mov.u32 	%r35, %ctaid.y;
	mov.u32 	%r36, %ntid.y;
	mov.u32 	%r37, %tid.y;
	mad.lo.s32 	%r38, %r35, %r36, %r37;
	max.s32 	%r39, %r1, %r38;
	setp.ge.s32 	%p1, %r39, %r31;
	@%p1 bra 	$L__BB0_13;
	mul.lo.s32 	%r3, %r31, %r38;
	and.b32  	%r4, %r31, 7;
	setp.lt.u32 	%p2, %r31, 8;
	mov.b32 	%r101, 0;
	mov.u32 	%r106, %r101;
	@%p2 bra 	$L__BB0_4;
	and.b32  	%r101, %r31, 2147483640;
	neg.s32 	%r95, %r101;
	mul.wide.s32 	%rd16, %r31, 4;
	add.s64 	%rd3, %rd1, %rd16;
	shl.b32 	%r7, %r31, 3;
	mul.wide.s32 	%rd17, %r31, 8;
	add.s64 	%rd4, %rd1, %rd17;
	mul.wide.s32 	%rd18, %r31, 12;
	add.s64 	%rd5, %rd1, %rd18;
	mul.wide.s32 	%rd19, %r31, 16;
	add.s64 	%rd6, %rd1, %rd19;
	mul.wide.s32 	%rd20, %r31, 20;
	add.s64 	%rd7, %rd1, %rd20;
	mul.wide.s32 	%rd21, %r31, 24;
	add.s64 	%rd8, %rd1, %rd21;
	mul.wide.s32 	%rd22, %r31, 28;
	add.s64 	%rd9, %rd1, %rd22;
	mul.wide.u32 	%rd23, %r3, 4;
	add.s64 	%rd24, %rd23, %rd2;
	add.s64 	%rd66, %rd24, 16;
	mov.b32 	%r106, 0;
	mov.u32 	%r94, %r1;
$L__BB0_3:
	.pragma "nounroll";
	mul.wide.s32 	%rd25, %r94, 4;
	add.s64 	%rd26, %rd3, %rd25;
	add.s64 	%rd27, %rd4, %rd25;
	add.s64 	%rd28, %rd5, %rd25;
	add.s64 	%rd29, %rd6, %rd25;
	add.s64 	%rd30, %rd7, %rd25;
	add.s64 	%rd31, %rd8, %rd25;
	add.s64 	%rd32, %rd9, %rd25;
	add.s64 	%rd33, %rd1, %rd25;
	ld.global.u32 	%r43, [%rd66+-16];
	ld.global.u32 	%r44, [%rd33];
	mad.lo.s32 	%r45, %r44, %r43, %r106;
	ld.global.u32 	%r46, [%rd66+-12];
	ld.global.u32 	%r47, [%rd26];
	mad.lo.s32 	%r48, %r47, %r46, %r45;
	ld.global.u32 	%r49, [%rd66+-8];
	ld.global.u32 	%r50, [%rd27];
	mad.lo.s32 	%r51, %r50, %r49, %r48;
	ld.global.u32 	%r52, [%rd66+-4];
	ld.global.u32 	%r53, [%rd28];
	mad.lo.s32 	%r54, %r53, %r52, %r51;
	ld.global.u32 	%r55, [%rd66];
	ld.global.u32 	%r56, [%rd29];
	mad.lo.s32 	%r57, %r56, %r55, %r54;
	ld.global.u32 	%r58, [%rd66+4];
	ld.global.u32 	%r59, [%rd30];
	mad.lo.s32 	%r60, %r59, %r58, %r57;
	ld.global.u32 	%r61, [%rd66+8];
	ld.global.u32 	%r62, [%rd31];
	mad.lo.s32 	%r63, %r62, %r61, %r60;
	ld.global.u32 	%r64, [%rd66+12];
	ld.global.u32 	%r65, [%rd32];
	mad.lo.s32 	%r106, %r65, %r64, %r63;
	add.s32 	%r95, %r95, 8;
	add.s32 	%r94, %r94, %r7;
	add.s64 	%rd66, %rd66, 32;
	setp.ne.s32 	%p3, %r95, 0;
	@%p3 bra 	$L__BB0_3;
$L__BB0_4:
	setp.eq.s32 	%p4, %r4, 0;
	@%p4 bra 	$L__BB0_12;
	and.b32  	%r17, %r31, 3;
	setp.lt.u32 	%p5, %r4, 4;
	@%p5 bra 	$L__BB0_7;
	add.s32 	%r67, %r101, %r3;
	mul.wide.u32 	%rd34, %r67, 4;
	add.s64 	%rd35, %rd2, %rd34;
	ld.global.u32 	%r68, [%rd35];
	mad.lo.s32 	%r69, %r101, %r31, %r1;
	mul.wide.s32 	%rd36, %r69, 4;
	add.s64 	%rd37, %rd1, %rd36;
	ld.global.u32 	%r70, [%rd37];
	mad.lo.s32 	%r71, %r70, %r68, %r106;
	cvt.u64.u32 	%rd38, %r3;
	cvt.u64.u32 	%rd39, %r101;
	add.s64 	%rd40, %rd39, %rd38;
	shl.b64 	%rd41, %rd40, 2;
	add.s64 	%rd42, %rd2, %rd41;
	ld.global.u32 	%r72, [%rd42+4];
	mul.wide.s32 	%rd43, %r31, 4;
	add.s64 	%rd44, %rd37, %rd43;
	ld.global.u32 	%r73, [%rd44];
	mad.lo.s32 	%r74, %r73, %r72, %r71;
	ld.global.u32 	%r75, [%rd42+8];
	add.s64 	%rd45, %rd44, %rd43;
	ld.global.u32 	%r76, [%rd45];
	mad.lo.s32 	%r77, %r76, %r75, %r74;
	ld.global.u32 	%r78, [%rd42+12];
	add.s64 	%rd46, %rd45, %rd43;
	ld.global.u32 	%r79, [%rd46];
	mad.lo.s32 	%r106, %r79, %r78, %r77;
	add.s32 	%r101, %r101, 4;
$L__BB0_7:
	setp.eq.s32 	%p6, %r17, 0;
	@%p6 bra 	$L__BB0_12;
	setp.eq.s32 	%p7, %r17, 1;
	@%p7 bra 	$L__BB0_10;
	add.s32 	%r81, %r101, %r3;
	mul.wide.u32 	%rd47, %r81, 4;
	add.s64 	%rd48, %rd2, %rd47;
	ld.global.u32 	%r82, [%rd48];
	mad.lo.s32 	%r83, %r101, %r31, %r1;
	mul.wide.s32 	%rd49, %r83, 4;
	add.s64 	%rd50, %rd1, %rd49;
	ld.global.u32 	%r84, [%rd50];
	mad.lo.s32 	%r85, %r84, %r82, %r106;
	cvt.u64.u32 	%rd51, %r3;
	cvt.u64.u32 	%rd52, %r101;
	add.s64 	%rd53, %rd52, %rd51;
	shl.b64 	%rd54, %rd53, 2;
	add.s64 	%rd55, %rd2, %rd54;
	ld.global.u32 	%r86, [%rd55+4];
	mul.wide.s32 	%rd56, %r31, 4;
	add.s64 	%rd57, %rd50, %rd56;
	ld.global.u32 	%r87, [%rd57];
	mad.lo.s32 	%r106, %r87, %r86, %r85;
	add.s32 	%r101, %r101, 2;
$L__BB0_10:
	and.b32  	%r88, %r31, 1;
	setp.eq.b32 	%p8, %r88, 1;
	not.pred 	%p9, %p8;
	@%p9 bra 	$L__BB0_12;
	add.s32 	%r89, %r101, %r3;
	mul.wide.u32 	%rd58, %r89, 4;
	add.s64 	%rd59, %rd2, %rd58;
	ld.global.u32 	%r90, [%rd59];
	mad.lo.s32 	%r91, %r101, %r31, %r1;
	mul.wide.s32 	%rd60, %r91, 4;
	add.s64 	%rd61, %rd1, %rd60;
	ld.global.u32 	%r92, [%rd61];
	mad.lo.s32 	%r106, %r92, %r90, %r106;
$L__BB0_12:
	ld.param.u64 	%rd65, [_Z9matrizMulPiS_S_i_param_2];
	add.s32 	%r93, %r3, %r1;
	cvta.to.global.u64 	%rd62, %rd65;
	mul.wide.s32 	%rd63, %r93, 4;
	add.s64 	%rd64, %rd62, %rd63;
	st.global.u32 	[%rd64], %r106;
$L__BB0_13:
	ret;

}


// ===== COMPILED SASS (sm_100) =====

	.target	sm_100

	.elftype	@"ET_EXEC"


//--------------------- .note.nv.tkinfo           --------------------------
	.section	.note.nv.tkinfo,"",@"SHT_NOTE"
	.sectionflags	@"SHF_NOTE_NV_TKINFO"
	.tkinfo
        /*0018*/ 	.word	0x00000002
        /*0030*/ 	.string	""
        /*0030*/ 	.string	"ptxas"
        /*0030*/ 	.string	"Cuda compilation tools, release 13.0, V13.0.88"
        /*0030*/ 	.string	"Build cuda_13.0.r13.0/compiler.36424714_0"
        /*0030*/ 	.string	"-arch sm_100 -m 64 "



//--------------------- .note.nv.cuinfo           --------------------------
	.section	.note.nv.cuinfo,"",@"SHT_NOTE"
	.sectionflags	@"SHF_NOTE_NV_CUINFO"
        /*0018*/ 	.short	0x0002
        /*001a*/ 	.short	0x0064
        /*001c*/ 	.short	0x0082
	.zero		2


//--------------------- .nv.info                  --------------------------
	.section	.nv.info,"",@"SHT_CUDA_INFO"
	.align	4


	//----- nvinfo : EIATTR_REGCOUNT
	.align		4
        /*0000*/ 	.byte	0x04, 0x2f
        /*0002*/ 	.short	(.L_1 - .L_0)
	.align		4
.L_0:
        /*0004*/ 	.word	index@(_Z9matrizMulPiS_S_i)
        /*0008*/ 	.word	0x0000001e


	//----- nvinfo : EIATTR_FRAME_SIZE
	.align		4
.L_1:
        /*000c*/ 	.byte	0x04, 0x11
        /*000e*/ 	.short	(.L_3 - .L_2)
	.align		4
.L_2:
        /*0010*/ 	.word	index@(_Z9matrizMulPiS_S_i)
        /*0014*/ 	.word	0x00000000


	//----- nvinfo : EIATTR_MIN_STACK_SIZE
	.align		4
.L_3:
        /*0018*/ 	.byte	0x04, 0x12
        /*001a*/ 	.short	(.L_5 - .L_4)
	.align		4
.L_4:
        /*001c*/ 	.word	index@(_Z9matrizMulPiS_S_i)
        /*0020*/ 	.word	0x00000000
.L_5:


//--------------------- .nv.compat                --------------------------
	.section	.nv.compat,"",@"SHT_CUDA_COMPAT_INFO"
	.align	4
        /*0000*/ 	.byte	0x02, 0x09, 0x00, 0x00, 0x02, 0x02, 0x01, 0x00, 0x02, 0x05, 0x05, 0x00, 0x03, 0x07, 0x01, 0x01
        /*0010*/ 	.byte	0x02, 0x03, 0x00, 0x00, 0x02, 0x06, 0x01, 0x00, 0x04, 0x0b, 0x08, 0x00, 0x09, 0x00, 0x00, 0x00
        /*0020*/ 	.byte	0x00, 0x00, 0x00, 0x00


//--------------------- .nv.info._Z9matrizMulPiS_S_i --------------------------
	.section	.nv.info._Z9matrizMulPiS_S_i,"",@"SHT_CUDA_INFO"
	.sectionflags	@""
	.align	4


	//----- nvinfo : EIATTR_CUDA_API_VERSION
	.align		4
        /*0000*/ 	.byte	0x04, 0x37
        /*0002*/ 	.short	(.L_7 - .L_6)
.L_6:
        /*0004*/ 	.word	0x00000082


	//----- nvinfo : EIATTR_KPARAM_INFO
	.align		4
.L_7:
        /*0008*/ 	.byte	0x04, 0x17
        /*000a*/ 	.short	(.L_9 - .L_8)
.L_8:
        /*000c*/ 	.word	0x00000000
        /*0010*/ 	.short	0x0003
        /*0012*/ 	.short	0x0018
        /*0014*/ 	.byte	0x00, 0xf0, 0x11, 0x00


	//----- nvinfo : EIATTR_KPARAM_INFO
	.align		4
.L_9:
        /*0018*/ 	.byte	0x04, 0x17
        /*001a*/ 	.short	(.L_11 - .L_10)
.L_10:
        /*001c*/ 	.word	0x00000000
        /*0020*/ 	.short	0x0002
        /*0022*/ 	.short	0x0010
        /*0024*/ 	.byte	0x00, 0xf5, 0x21, 0x00


	//----- nvinfo : EIATTR_KPARAM_INFO
	.align		4
.L_11:
        /*0028*/ 	.byte	0x04, 0x17
        /*002a*/ 	.short	(.L_13 - .L_12)
.L_12:
        /*002c*/ 	.word	0x00000000
        /*0030*/ 	.short	0x0001
        /*0032*/ 	.short	0x0008
        /*0034*/ 	.byte	0x00, 0xf5, 0x21, 0x00


	//----- nvinfo : EIATTR_KPARAM_INFO
	.align		4
.L_13:
        /*0038*/ 	.byte	0x04, 0x17
        /*003a*/ 	.short	(.L_15 - .L_14)
.L_14:
        /*003c*/ 	.word	0x00000000
        /*0040*/ 	.short	0x0000
        /*0042*/ 	.short	0x0000
        /*0044*/ 	.byte	0x00, 0xf5, 0x21, 0x00


	//----- nvinfo : EIATTR_SPARSE_MMA_MASK
	.align		4
.L_15:
        /*0048*/ 	.byte	0x03, 0x50
        /*004a*/ 	.short	0x0000


	//----- nvinfo : EIATTR_MAXREG_COUNT
	.align		4
        /*004c*/ 	.byte	0x03, 0x1b
        /*004e*/ 	.short	0x00ff


	//----- nvinfo : EIATTR_MERCURY_ISA_VERSION
	.align		4
        /*0050*/ 	.byte	0x03, 0x5f
        /*0052*/ 	.short	0x0101


	//----- nvinfo : EIATTR_VRC_CTA_INIT_COUNT
	.align		4
        /*0054*/ 	.byte	0x02, 0x4a
	.zero		1
	.zero		1


	//----- nvinfo : EIATTR_EXIT_INSTR_OFFSETS
	.align		4
        /*0058*/ 	.byte	0x04, 0x1c
        /*005a*/ 	.short	(.L_17 - .L_16)


	//   ....[0]....
.L_16:
        /*005c*/ 	.word	0x000000c0


	//   ....[1]....
        /*0060*/ 	.word	0x00000a90


	//----- nvinfo : EIATTR_CBANK_PARAM_SIZE
	.align		4
.L_17:
        /*0064*/ 	.byte	0x03, 0x19
        /*0066*/ 	.short	0x001c


	//----- nvinfo : EIATTR_PARAM_CBANK
	.align		4
        /*0068*/ 	.byte	0x04, 0x0a
        /*006a*/ 	.short	(.L_19 - .L_18)
	.align		4
.L_18:
        /*006c*/ 	.word	index@(.nv.constant0._Z9matrizMulPiS_S_i)
        /*0070*/ 	.short	0x0380
        /*0072*/ 	.short	0x001c


	//----- nvinfo : EIATTR_SW_WAR
	.align		4
.L_19:
        /*0074*/ 	.byte	0x04, 0x36
        /*0076*/ 	.short	(.L_21 - .L_20)
.L_20:
        /*0078*/ 	.word	0x00000008
.L_21:


//--------------------- .nv.callgraph             --------------------------
	.section	.nv.callgraph,"",@"SHT_CUDA_CALLGRAPH"
	.align	4
	.sectionentsize	8
	.align		4
        /*0000*/ 	.word	0x00000000
	.align		4
        /*0004*/ 	.word	0xffffffff
	.align		4
        /*0008*/ 	.word	0x00000000
	.align		4
        /*000c*/ 	.word	0xfffffffe
	.align		4
        /*0010*/ 	.word	0x00000000
	.align		4
        /*0014*/ 	.word	0xfffffffd
	.align		4
        /*0018*/ 	.word	0x00000000
	.align		4
        /*001c*/ 	.word	0xfffffffc


//--------------------- .text._Z9matrizMulPiS_S_i --------------------------
	.section	.text._Z9matrizMulPiS_S_i,"ax",@progbits
	.align	128
        .global         _Z9matrizMulPiS_S_i
        .type           _Z9matrizMulPiS_S_i,@function
        .size           _Z9matrizMulPiS_S_i,(.L_x_5 - _Z9matrizMulPiS_S_i)
        .other          _Z9matrizMulPiS_S_i,@"STO_CUDA_ENTRY STV_DEFAULT"
_Z9matrizMulPiS_S_i:
.text._Z9matrizMulPiS_S_i:
[----:B------:R-:W-:Y:S01]  /*0000*/  LDC R1, c[0x0][0x37c] ;  /* 0x0000df00ff017b82 */ /* 0x000fe20000000800 */
[----:B------:R-:W0:Y:S07]  /*0010*/  S2R R3, SR_TID.X ;  /* 0x0000000000037919 */ /* 0x000e2e0000002100 */
[----:B------:R-:W0:Y:S01]  /*0020*/  LDC R0, c[0x0][0x360] ;  /* 0x0000d800ff007b82 */ /* 0x000e220000000800 */
[----:B------:R-:W1:Y:S01]  /*0030*/  LDCU UR20, c[0x0][0x398] ;  /* 0x00007300ff1477ac */ /* 0x000e620008000800 */
[----:B------:R-:W2:Y:S06]  /*0040*/  S2R R2, SR_TID.Y ;  /* 0x0000000000027919 */ /* 0x000eac0000002200 */
[----:B------:R-:W0:Y:S08]  /*0050*/  S2UR UR4, SR_CTAID.X ;  /* 0x00000000000479c3 */ /* 0x000e300000002500 */
[----:B------:R-:W2:Y:S08]  /*0060*/  S2UR UR5, SR_CTAID.Y ;  /* 0x00000000000579c3 */ /* 0x000eb00000002600 */
[----:B------:R-:W2:Y:S01]  /*0070*/  LDC R13, c[0x0][0x364] ;  /* 0x0000d900ff0d7b82 */ /* 0x000ea20000000800 */
[----:B0-----:R-:W-:-:S02]  /*0080*/  IMAD R0, R0, UR4, R3 ;  /* 0x0000000400007c24 */ /* 0x001fc4000f8e0203 */
[----:B--2---:R-:W-:-:S05]  /*0090*/  IMAD R13, R13, UR5, R2 ;  /* 0x000000050d0d7c24 */ /* 0x004fca000f8e0202 */
[----:B------:R-:W-:-:S04]  /*00a0*/  VIMNMX R2, PT, PT, R0, R13, !PT ;  /* 0x0000000d00027248 */ /* 0x000fc80007fe0100 */
[----:B-1----:R-:W-:-:S13]  /*00b0*/  ISETP.GE.AND P0, PT, R2, UR20, PT ;  /* 0x0000001402007c0c */ /* 0x002fda000bf06270 */
[----:B------:R-:W-:Y:S05]  /*00c0*/  @P0 EXIT ;  /* 0x000000000000094d */ /* 0x000fea0003800000 */
[----:B------:R-:W-:Y:S01]  /*00d0*/  UISETP.GE.U32.AND UP0, UPT, UR20, 0x8, UPT ;  /* 0x000000081400788c */ /* 0x000fe2000bf06070 */
[----:B------:R-:W-:Y:S02]  /*00e0*/  HFMA2 R12, -RZ, RZ, 0, 0 ;  /* 0x00000000ff0c7431 */ /* 0x000fe400000001ff */
[----:B------:R-:W-:Y:S01]  /*00f0*/  IMAD R13, R13, UR20, RZ ;  /* 0x000000140d0d7c24 */ /* 0x000fe2000f8e02ff */
[----:B------:R-:W-:Y:S01]  /*0100*/  UMOV UR4, URZ ;  /* 0x000000ff00047c82 */ /* 0x000fe20008000000 */
[----:B------:R-:W0:Y:S04]  /*0110*/  LDCU.64 UR18, c[0x0][0x358] ;  /* 0x00006b00ff1277ac */ /* 0x000e280008000a00 */
[----:B------:R-:W-:Y:S05]  /*0120*/  BRA.U !UP0, `(.L_x_0) ;  /* 0x0000000508047547 */ /* 0x000fea000b800000 */
[----:B------:R-:W1:Y:S01]  /*0130*/  LDCU.128 UR24, c[0x0][0x380] ;  /* 0x00007000ff1877ac */ /* 0x000e620008000c00 */
[----:B------:R-:W-:Y:S02]  /*0140*/  MOV R12, RZ ;  /* 0x000000ff000c7202 */ /* 0x000fe40000000f00 */
[----:B------:R-:W-:Y:S01]  /*0150*/  MOV R14, R0 ;  /* 0x00000000000e7202 */ /* 0x000fe20000000f00 */
[----:B------:R-:W-:-:S04]  /*0160*/  ULOP3.LUT UR4, UR20, 0x7ffffff8, URZ, 0xc0, !UPT ;  /* 0x7ffffff814047892 */ /* 0x000fc8000f8ec0ff */
[----:B------:R-:W-:Y:S01]  /*0170*/  UIADD3 UR5, UPT, UPT, -UR4, URZ, URZ ;  /* 0x000000ff04057290 */ /* 0x000fe2000fffe1ff */
[----:B-1----:R-:W-:Y:S01]  /*0180*/  MOV R2, UR24 ;  /* 0x0000001800027c02 */ /* 0x002fe20008000f00 */
[----:B------:R-:W-:Y:S01]  /*0190*/  UIMAD.WIDE UR6, UR20, 0x8, UR26 ;  /* 0x00000008140678a5 */ /* 0x000fe2000f8e021a */
[----:B------:R-:W-:Y:S01]  /*01a0*/  MOV R3, UR25 ;  /* 0x0000001900037c02 */ /* 0x000fe20008000f00 */
[----:B------:R-:W-:Y:S02]  /*01b0*/  UIMAD.WIDE UR8, UR20, 0xc, UR26 ;  /* 0x0000000c140878a5 */ /* 0x000fe4000f8e021a */
[----:B------:R-:W-:Y:S01]  /*01c0*/  UIMAD.WIDE UR10, UR20, 0x10, UR26 ;  /* 0x00000010140a78a5 */ /* 0x000fe2000f8e021a */
[----:B------:R-:W-:Y:S01]  /*01d0*/  IMAD.WIDE.U32 R2, R13, 0x4, R2 ;  /* 0x000000040d027825 */ /* 0x000fe200078e0002 */
[----:B------:R-:W-:Y:S02]  /*01e0*/  UIMAD.WIDE UR12, UR20, 0x14, UR26 ;  /* 0x00000014140c78a5 */ /* 0x000fe4000f8e021a */
[----:B------:R-:W-:Y:S01]  /*01f0*/  UIMAD.WIDE UR14, UR20, 0x18, UR26 ;  /* 0x00000018140e78a5 */ /* 0x000fe2000f8e021a */
[----:B------:R-:W-:Y:S01]  /*0200*/  IADD3 R2, P0, PT, R2, 0x10, RZ ;  /* 0x0000001002027810 */ /* 0x000fe20007f1e0ff */
[----:B------:R-:W-:-:S03]  /*0210*/  UIMAD.WIDE UR16, UR20, 0x1c, UR26 ;  /* 0x0000001c141078a5 */ /* 0x000fc6000f8e021a */
[----:B------:R-:W-:-:S09]  /*0220*/  IADD3.X R3, PT, PT, RZ, R3, RZ, P0, !PT ;  /* 0x00000003ff037210 */ /* 0x000fd200007fe4ff */
.L_x_1:
[----:B------:R-:W-:Y:S01]  /*0230*/  UIMAD.WIDE UR22, UR20, 0x4, UR26 ;  /* 0x00000004141678a5 */ /* 0x000fe2000f8e021a */
[----:B------:R-:W-:Y:S02]  /*0240*/  IMAD.MOV.U32 R23, RZ, RZ, 0x4 ;  /* 0x00000004ff177424 */ /* 0x000fe400078e00ff */
[----:B------:R-:W-:Y:S01]  /*0250*/  HFMA2 R11, -RZ, RZ, 0, 2.384185791015625e-07 ;  /* 0x00000004ff0b7431 */ /* 0x000fe200000001ff */
[----:B------:R-:W-:Y:S01]  /*0260*/  MOV R25, 0x4 ;  /* 0x0000000400197802 */ /* 0x000fe20000000f00 */
[----:B0-----:R-:W2:Y:S01]  /*0270*/  LDG.E R21, desc[UR18][R2.64+-0x10] ;  /* 0xfffff01202157981 */ /* 0x001ea2000c1e1900 */
[C---:B------:R-:W-:Y:S01]  /*0280*/  IMAD.WIDE R22, R14.reuse, R23, UR26 ;  /* 0x0000001a0e167e25 */ /* 0x040fe2000f8e0217 */
[----:B------:R-:W-:Y:S02]  /*0290*/  MOV R8, UR22 ;  /* 0x0000001600087c02 */ /* 0x000fe40008000f00 */
[----:B------:R-:W-:Y:S01]  /*02a0*/  MOV R9, UR23 ;  /* 0x0000001700097c02 */ /* 0x000fe20008000f00 */
[----:B------:R-:W3:Y:S02]  /*02b0*/  LDG.E R19, desc[UR18][R2.64+-0xc] ;  /* 0xfffff41202137981 */ /* 0x000ee4000c1e1900 */
[----:B------:R-:W-:-:S02]  /*02c0*/  IMAD.WIDE R8, R14, 0x4, R8 ;  /* 0x000000040e087825 */ /* 0x000fc400078e0208 */
[----:B------:R-:W2:Y:S01]  /*02d0*/  LDG.E R22, desc[UR18][R22.64] ;  /* 0x0000001216167981 */ /* 0x000ea2000c1e1900 */
[----:B------:R-:W-:Y:S01]  /*02e0*/  MOV R5, 0x4 ;  /* 0x0000000400057802 */ /* 0x000fe20000000f00 */
[C---:B------:R-:W-:Y:S02]  /*02f0*/  IMAD.WIDE R24, R14.reuse, R25, UR6 ;  /* 0x000000060e187e25 */ /* 0x040fe4000f8e0219 */
[----:B------:R0:W3:Y:S02]  /*0300*/  LDG.E R20, desc[UR18][R8.64] ;  /* 0x0000001208147981 */ /* 0x0000e4000c1e1900 */
[----:B------:R-:W-:Y:S02]  /*0310*/  IMAD.WIDE R10, R14, R11, UR8 ;  /* 0x000000080e0a7e25 */ /* 0x000fe4000f8e020b */
[----:B------:R-:W4:Y:S04]  /*0320*/  LDG.E R18, desc[UR18][R24.64] ;  /* 0x0000001218127981 */ /* 0x000f28000c1e1900 */
[----:B------:R-:W4:Y:S01]  /*0330*/  LDG.E R17, desc[UR18][R2.64+-0x8] ;  /* 0xfffff81202117981 */ /* 0x000f22000c1e1900 */
[----:B0-----:R-:W-:-:S02]  /*0340*/  HFMA2 R9, -RZ, RZ, 0, 2.384185791015625e-07 ;  /* 0x00000004ff097431 */ /* 0x001fc400000001ff */
[----:B------:R-:W-:Y:S01]  /*0350*/  IMAD.MOV.U32 R7, RZ, RZ, 0x4 ;  /* 0x00000004ff077424 */ /* 0x000fe200078e00ff */
[----:B------:R0:W5:Y:S01]  /*0360*/  LDG.E R16, desc[UR18][R10.64] ;  /* 0x000000120a107981 */ /* 0x000162000c1e1900 */
[----:B------:R-:W-:-:S03]  /*0370*/  IMAD.WIDE R4, R14, R5, UR10 ;  /* 0x0000000a0e047e25 */ /* 0x000fc6000f8e0205 */
[----:B------:R-:W5:Y:S01]  /*0380*/  LDG.E R15, desc[UR18][R2.64+-0x4] ;  /* 0xfffffc12020f7981 */ /* 0x000f62000c1e1900 */
[C---:B------:R-:W-:Y:S01]  /*0390*/  IMAD.WIDE R6, R14.reuse, R7, UR12 ;  /* 0x0000000c0e067e25 */ /* 0x040fe2000f8e0207 */
[----:B------:R-:W-:Y:S02]  /*03a0*/  MOV R27, 0x4 ;  /* 0x00000004001b7802 */ /* 0x000fe40000000f00 */
[----:B------:R1:W5:Y:S01]  /*03b0*/  LDG.E R4, desc[UR18][R4.64] ;  /* 0x0000001204047981 */ /* 0x000362000c1e1900 */
[----:B------:R-:W-:-:S03]  /*03c0*/  IMAD.WIDE R8, R14, R9, UR14 ;  /* 0x0000000e0e087e25 */ /* 0x000fc6000f8e0209 */
[----:B------:R-:W5:Y:S01]  /*03d0*/  LDG.E R23, desc[UR18][R2.64] ;  /* 0x0000001202177981 */ /* 0x000f62000c1e1900 */
[----:B0-----:R-:W-:-:S03]  /*03e0*/  IMAD.WIDE R10, R14, R27, UR16 ;  /* 0x000000100e0a7e25 */ /* 0x001fc6000f8e021b */
[----:B------:R-:W5:Y:S04]  /*03f0*/  LDG.E R7, desc[UR18][R6.64] ;  /* 0x0000001206077981 */ /* 0x000f68000c1e1900 */
[----:B------:R-:W5:Y:S04]  /*0400*/  LDG.E R24, desc[UR18][R2.64+0x4] ;  /* 0x0000041202187981 */ /* 0x000f68000c1e1900 */
[----:B------:R-:W5:Y:S04]  /*0410*/  LDG.E R8, desc[UR18][R8.64] ;  /* 0x0000001208087981 */ /* 0x000f68000c1e1900 */
[----:B------:R-:W5:Y:S04]  /*0420*/  LDG.E R25, desc[UR18][R2.64+0x8] ;  /* 0x0000081202197981 */ /* 0x000f68000c1e1900 */
[----:B------:R-:W5:Y:S04]  /*0430*/  LDG.E R10, desc[UR18][R10.64] ;  /* 0x000000120a0a7981 */ /* 0x000f68000c1e1900 */
[----:B------:R0:W5:Y:S01]  /*0440*/  LDG.E R27, desc[UR18][R2.64+0xc] ;  /* 0x00000c12021b7981 */ /* 0x000162000c1e1900 */
[----:B------:R-:W-:-:S04]  /*0450*/  UIADD3 UR5, UPT, UPT, UR5, 0x8, URZ ;  /* 0x0000000805057890 */ /* 0x000fc8000fffe0ff */
[----:B------:R-:W-:Y:S01]  /*0460*/  UISETP.NE.AND UP0, UPT, UR5, URZ, UPT ;  /* 0x000000ff0500728c */ /* 0x000fe2000bf05270 */
[----:B-1----:R-:W-:Y:S02]  /*0470*/  MOV R5, UR20 ;  /* 0x0000001400057c02 */ /* 0x002fe40008000f00 */
[----:B0-----:R-:W-:Y:S02]  /*0480*/  IADD3 R2, P0, PT, R2, 0x20, RZ ;  /* 0x0000002002027810 */ /* 0x001fe40007f1e0ff */
[----:B------:R-:W-:Y:S02]  /*0490*/  LEA R14, R5, R14, 0x3 ;  /* 0x0000000e050e7211 */ /* 0x000fe400078e18ff */
[----:B------:R-:W-:Y:S01]  /*04a0*/  IADD3.X R3, PT, PT, RZ, R3, RZ, P0, !PT ;  /* 0x00000003ff037210 */ /* 0x000fe200007fe4ff */
[----:B--2---:R-:W-:-:S04]  /*04b0*/  IMAD R21, R21, R22, R12 ;  /* 0x0000001615157224 */ /* 0x004fc800078e020c */
[----:B---3--:R-:W-:-:S04]  /*04c0*/  IMAD R19, R19, R20, R21 ;  /* 0x0000001413137224 */ /* 0x008fc800078e0215 */
[----:B----4-:R-:W-:-:S04]  /*04d0*/  IMAD R17, R17, R18, R19 ;  /* 0x0000001211117224 */ /* 0x010fc800078e0213 */
[----:B-----5:R-:W-:-:S04]  /*04e0*/  IMAD R15, R15, R16, R17 ;  /* 0x000000100f0f7224 */ /* 0x020fc800078e0211 */
[----:B------:R-:W-:-:S04]  /*04f0*/  IMAD R4, R23, R4, R15 ;  /* 0x0000000417047224 */ /* 0x000fc800078e020f */
[----:B------:R-:W-:-:S04]  /*0500*/  IMAD R4, R24, R7, R4 ;  /* 0x0000000718047224 */ /* 0x000fc800078e0204 */
[----:B------:R-:W-:-:S04]  /*0510*/  IMAD R4, R25, R8, R4 ;  /* 0x0000000819047224 */ /* 0x000fc800078e0204 */
[----:B------:R-:W-:Y:S01]  /*0520*/  IMAD R12, R27, R10, R4 ;  /* 0x0000000a1b0c7224 */ /* 0x000fe200078e0204 */
[----:B------:R-:W-:Y:S06]  /*0530*/  BRA.U UP0, `(.L_x_1) ;  /* 0xfffffffd003c7547 */ /* 0x000fec000b83ffff */
.L_x_0:
[----:B------:R-:W-:-:S04]  /*0540*/  ULOP3.LUT UR6, UR20, 0x7, URZ, 0xc0, !UPT ;  /* 0x0000000714067892 */ /* 0x000fc8000f8ec0ff */
[----:B------:R-:W-:-:S09]  /*0550*/  UISETP.NE.AND UP0, UPT, UR6, URZ, UPT ;  /* 0x000000ff0600728c */ /* 0x000fd2000bf05270 */
[----:B------:R-:W-:Y:S05]  /*0560*/  BRA.U !UP0, `(.L_x_2) ;  /* 0x0000000508387547 */ /* 0x000fea000b800000 */
[----:B------:R-:W-:Y:S02]  /*0570*/  UISETP.GE.U32.AND UP0, UPT, UR6, 0x4, UPT ;  /* 0x000000040600788c */ /* 0x000fe4000bf06070 */
[----:B------:R-:W-:-:S04]  /*0580*/  ULOP3.LUT UR5, UR20, 0x3, URZ, 0xc0, !UPT ;  /* 0x0000000314057892 */ /* 0x000fc8000f8ec0ff */
[----:B------:R-:W-:-:S03]  /*0590*/  UISETP.NE.AND UP1, UPT, UR5, URZ, UPT ;  /* 0x000000ff0500728c */ /* 0x000fc6000bf25270 */
[----:B------:R-:W-:Y:S08]  /*05a0*/  BRA.U !UP0, `(.L_x_3) ;  /* 0x00000001087c7547 */ /* 0x000ff0000b800000 */
[----:B------:R-:W1:Y:S01]  /*05b0*/  LDC.64 R6, c[0x0][0x388] ;  /* 0x0000e200ff067b82 */ /* 0x000e620000000a00 */
[----:B------:R-:W2:Y:S01]  /*05c0*/  LDCU.64 UR6, c[0x0][0x380] ;  /* 0x00007000ff0677ac */ /* 0x000ea20008000a00 */
[----:B------:R-:W-:Y:S01]  /*05d0*/  IMAD.U32 R9, RZ, RZ, UR4 ;  /* 0x00000004ff097e24 */ /* 0x000fe2000f8e00ff */
[C---:B------:R-:W-:Y:S02]  /*05e0*/  IADD3 R3, PT, PT, R13.reuse, UR4, RZ ;  /* 0x000000040d037c10 */ /* 0x040fe4000fffe0ff */
[----:B------:R-:W-:Y:S01]  /*05f0*/  IADD3 R10, P0, PT, R13, UR4, RZ ;  /* 0x000000040d0a7c10 */ /* 0x000fe2000ff1e0ff */
[----:B------:R-:W-:Y:S01]  /*0600*/  IMAD R9, R9, UR20, R0 ;  /* 0x0000001409097c24 */ /* 0x000fe2000f8e0200 */
[----:B------:R-:W-:Y:S01]  /*0610*/  MOV R11, UR20 ;  /* 0x00000014000b7c02 */ /* 0x000fe20008000f00 */
[----:B------:R-:W3:Y:S01]  /*0620*/  LDC.64 R4, c[0x0][0x380] ;  /* 0x0000e000ff047b82 */ /* 0x000ee20000000a00 */
[----:B------:R-:W-:Y:S01]  /*0630*/  MOV R15, UR20 ;  /* 0x00000014000f7c02 */ /* 0x000fe20008000f00 */
[----:B-1----:R-:W-:Y:S01]  /*0640*/  IMAD.WIDE R6, R9, 0x4, R6 ;  /* 0x0000000409067825 */ /* 0x002fe200078e0206 */
[----:B------:R-:W-:-:S05]  /*0650*/  MOV R9, UR20 ;  /* 0x0000001400097c02 */ /* 0x000fca0008000f00 */
[----:B------:R-:W-:Y:S02]  /*0660*/  IMAD.WIDE R8, R9, 0x4, R6 ;  /* 0x0000000409087825 */ /* 0x000fe400078e0206 */
[----:B0-----:R-:W4:Y:S02]  /*0670*/  LDG.E R6, desc[UR18][R6.64] ;  /* 0x0000001206067981 */ /* 0x001f24000c1e1900 */
[----:B---3--:R-:W-:Y:S01]  /*0680*/  IMAD.WIDE.U32 R4, R3, 0x4, R4 ;  /* 0x0000000403047825 */ /* 0x008fe200078e0004 */
[----:B------:R-:W-:Y:S01]  /*0690*/  IADD3.X R3, PT, PT, RZ, RZ, RZ, P0, !PT ;  /* 0x000000ffff037210 */ /* 0x000fe200007fe4ff */
[----:B------:R-:W3:Y:S01]  /*06a0*/  LDG.E R17, desc[UR18][R8.64] ;  /* 0x0000001208117981 */ /* 0x000ee2000c1e1900 */
[----:B--2---:R-:W-:-:S03]  /*06b0*/  LEA R2, P0, R10, UR6, 0x2 ;  /* 0x000000060a027c11 */ /* 0x004fc6000f8010ff */
[----:B------:R-:W4:Y:S01]  /*06c0*/  LDG.E R5, desc[UR18][R4.64] ;  /* 0x0000001204057981 */ /* 0x000f22000c1e1900 */
[----:B------:R-:W-:Y:S01]  /*06d0*/  LEA.HI.X R3, R10, UR7, R3, 0x2, P0 ;  /* 0x000000070a037c11 */ /* 0x000fe200080f1403 */
[----:B------:R-:W-:-:S04]  /*06e0*/  IMAD.WIDE R10, R11, 0x4, R8 ;  /* 0x000000040b0a7825 */ /* 0x000fc800078e0208 */
[----:B------:R-:W3:Y:S01]  /*06f0*/  LDG.E R16, desc[UR18][R2.64+0x4] ;  /* 0x0000041202107981 */ /* 0x000ee2000c1e1900 */
[----:B------:R-:W-:-:S03]  /*0700*/  IMAD.WIDE R14, R15, 0x4, R10 ;  /* 0x000000040f0e7825 */ /* 0x000fc600078e020a */
[----:B------:R-:W2:Y:S04]  /*0710*/  LDG.E R19, desc[UR18][R10.64] ;  /* 0x000000120a137981 */ /* 0x000ea8000c1e1900 */
[----:B------:R-:W2:Y:S04]  /*0720*/  LDG.E R18, desc[UR18][R2.64+0x8] ;  /* 0x0000081202127981 */ /* 0x000ea8000c1e1900 */
[----:B------:R-:W5:Y:S04]  /*0730*/  LDG.E R20, desc[UR18][R2.64+0xc] ;  /* 0x00000c1202147981 */ /* 0x000f68000c1e1900 */
[----:B------:R-:W5:Y:S01]  /*0740*/  LDG.E R14, desc[UR18][R14.64] ;  /* 0x000000120e0e7981 */ /* 0x000f62000c1e1900 */
[----:B------:R-:W-:Y:S01]  /*0750*/  UIADD3 UR4, UPT, UPT, UR4, 0x4, URZ ;  /* 0x0000000404047890 */ /* 0x000fe2000fffe0ff */
[----:B----4-:R-:W-:-:S04]  /*0760*/  IMAD R5, R5, R6, R12 ;  /* 0x0000000605057224 */ /* 0x010fc800078e020c */
[----:B---3--:R-:W-:-:S04]  /*0770*/  IMAD R5, R16, R17, R5 ;  /* 0x0000001110057224 */ /* 0x008fc800078e0205 */
[----:B--2---:R-:W-:-:S04]  /*0780*/  IMAD R5, R18, R19, R5 ;  /* 0x0000001312057224 */ /* 0x004fc800078e0205 */
[----:B-----5:R-:W-:-:S07]  /*0790*/  IMAD R12, R20, R14, R5 ;  /* 0x0000000e140c7224 */ /* 0x020fce00078e0205 */
.L_x_3:
[----:B------:R-:W-:Y:S05]  /*07a0*/  BRA.U !UP1, `(.L_x_2) ;  /* 0x0000000109a87547 */ /* 0x000fea000b800000 */
[----:B------:R-:W-:Y:S01]  /*07b0*/  UISETP.NE.AND UP0, UPT, UR5, 0x1, UPT ;  /* 0x000000010500788c */ /* 0x000fe2000bf05270 */
[----:B------:R-:W-:Y:S01]  /*07c0*/  MOV R7, UR4 ;  /* 0x0000000400077c02 */ /* 0x000fe20008000f00 */
[----:B------:R-:W-:Y:S02]  /*07d0*/  ULOP3.LUT UR5, UR20, 0x1, URZ, 0xc0, !UPT ;  /* 0x0000000114057892 */ /* 0x000fe4000f8ec0ff */
[----:B------:R-:W-:Y:S02]  /*07e0*/  MOV R15, UR20 ;  /* 0x00000014000f7c02 */ /* 0x000fe40008000f00 */
[----:B------:R-:W-:Y:S01]  /*07f0*/  UISETP.NE.U32.AND UP1, UPT, UR5, 0x1, UPT ;  /* 0x000000010500788c */ /* 0x000fe2000bf25070 */
[----:B------:R-:W-:-:S04]  /*0800*/  PLOP3.LUT P1, PT, PT, PT, UP0, 0x80, 0x8 ;  /* 0x000000000008781c */ /* 0x000fc80003f2f008 */
[----:B------:R-:W1:Y:S01]  /*0810*/  @UP0 LDCU.128 UR8, c[0x0][0x380] ;  /* 0x00007000ff0807ac */ /* 0x000e620008000c00 */
[----:B------:R-:W-:Y:S01]  /*0820*/  PLOP3.LUT P0, PT, PT, PT, UP1, 0x80, 0x8 ;  /* 0x000000000008781c */ /* 0x000fe20003f0f018 */
[----:B------:R-:W2:Y:S04]  /*0830*/  @UP0 LDCU.64 UR6, c[0x0][0x380] ;  /* 0x00007000ff0607ac */ /* 0x000ea80008000a00 */
[----:B------:R-:W3:Y:S03]  /*0840*/  @!UP1 LDCU.128 UR12, c[0x0][0x380] ;  /* 0x00007000ff0c97ac */ /* 0x000ee60008000c00 */
[C---:B------:R-:W-:Y:S02]  /*0850*/  @P1 IADD3 R3, PT, PT, R13.reuse, UR4, RZ ;  /* 0x000000040d031c10 */ /* 0x040fe4000fffe0ff */
[----:B------:R-:W-:Y:S01]  /*0860*/  @P1 IADD3 R6, P2, PT, R13, UR4, RZ ;  /* 0x000000040d061c10 */ /* 0x000fe2000ff5e0ff */
[----:B------:R-:W-:Y:S01]  /*0870*/  @UP0 UIADD3 UR4, UPT, UPT, UR4, 0x2, URZ ;  /* 0x0000000204040890 */ /* 0x000fe2000fffe0ff */
[----:B-1----:R-:W-:Y:S01]  /*0880*/  MOV R11, UR9 ;  /* 0x00000009000b7c02 */ /* 0x002fe20008000f00 */
[----:B------:R-:W-:Y:S01]  /*0890*/  IMAD.U32 R10, RZ, RZ, UR8 ;  /* 0x00000008ff0a7e24 */ /* 0x000fe2000f8e00ff */
[----:B------:R-:W-:-:S02]  /*08a0*/  MOV R4, UR10 ;  /* 0x0000000a00047c02 */ /* 0x000fc40008000f00 */
[----:B------:R-:W-:Y:S01]  /*08b0*/  MOV R5, UR11 ;  /* 0x0000000b00057c02 */ /* 0x000fe20008000f00 */
[----:B------:R-:W-:-:S04]  /*08c0*/  @P1 IMAD.WIDE.U32 R10, R3, 0x4, R10 ;  /* 0x00000004030a1825 */ /* 0x000fc800078e000a */
[----:B------:R-:W-:Y:S01]  /*08d0*/  @P1 IMAD R3, R7, UR20, R0 ;  /* 0x0000001407031c24 */ /* 0x000fe2000f8e0200 */
[----:B------:R-:W-:Y:S01]  /*08e0*/  @P1 IADD3.X R7, PT, PT, RZ, RZ, RZ, P2, !PT ;  /* 0x000000ffff071210 */ /* 0x000fe200017fe4ff */
[----:B------:R-:W-:Y:S01]  /*08f0*/  IMAD.U32 R19, RZ, RZ, UR4 ;  /* 0x00000004ff137e24 */ /* 0x000fe2000f8e00ff */
[C---:B--2---:R-:W-:Y:S01]  /*0900*/  @P1 LEA R2, P2, R6.reuse, UR6, 0x2 ;  /* 0x0000000606021c11 */ /* 0x044fe2000f8410ff */
[----:B------:R-:W-:Y:S01]  /*0910*/  @P1 IMAD.WIDE R4, R3, 0x4, R4 ;  /* 0x0000000403041825 */ /* 0x000fe200078e0204 */
[----:B------:R-:W-:Y:S01]  /*0920*/  @!P0 IADD3 R17, PT, PT, R13, UR4, RZ ;  /* 0x000000040d118c10 */ /* 0x000fe2000fffe0ff */
[----:B0-----:R-:W2:Y:S01]  /*0930*/  @P1 LDG.E R11, desc[UR18][R10.64] ;  /* 0x000000120a0b1981 */ /* 0x001ea2000c1e1900 */
[----:B------:R-:W-:Y:S01]  /*0940*/  @P1 LEA.HI.X R3, R6, UR7, R7, 0x2, P2 ;  /* 0x0000000706031c11 */ /* 0x000fe200090f1407 */
[----:B------:R-:W-:Y:S01]  /*0950*/  @!P0 IMAD R19, R19, UR20, R0 ;  /* 0x0000001413138c24 */ /* 0x000fe2000f8e0200 */
[----:B---3--:R-:W-:Y:S01]  /*0960*/  MOV R6, UR12 ;  /* 0x0000000c00067c02 */ /* 0x008fe20008000f00 */
[----:B------:R-:W-:Y:S01]  /*0970*/  @P1 IMAD.WIDE R14, R15, 0x4, R4 ;  /* 0x000000040f0e1825 */ /* 0x000fe200078e0204 */
[----:B------:R-:W-:Y:S01]  /*0980*/  MOV R7, UR13 ;  /* 0x0000000d00077c02 */ /* 0x000fe20008000f00 */
[----:B------:R-:W2:Y:S01]  /*0990*/  @P1 LDG.E R4, desc[UR18][R4.64] ;  /* 0x0000001204041981 */ /* 0x000ea2000c1e1900 */
[----:B------:R-:W-:-:S02]  /*09a0*/  MOV R8, UR14 ;  /* 0x0000000e00087c02 */ /* 0x000fc40008000f00 */
[----:B------:R-:W-:Y:S01]  /*09b0*/  MOV R9, UR15 ;  /* 0x0000000f00097c02 */ /* 0x000fe20008000f00 */
[----:B------:R-:W-:Y:S01]  /*09c0*/  @!P0 IMAD.WIDE.U32 R6, R17, 0x4, R6 ;  /* 0x0000000411068825 */ /* 0x000fe200078e0006 */
[----:B------:R-:W3:Y:S03]  /*09d0*/  @P1 LDG.E R14, desc[UR18][R14.64] ;  /* 0x000000120e0e1981 */ /* 0x000ee6000c1e1900 */
[----:B------:R-:W-:Y:S01]  /*09e0*/  @!P0 IMAD.WIDE R8, R19, 0x4, R8 ;  /* 0x0000000413088825 */ /* 0x000fe200078e0208 */
[----:B------:R-:W3:Y:S04]  /*09f0*/  @P1 LDG.E R2, desc[UR18][R2.64+0x4] ;  /* 0x0000041202021981 */ /* 0x000ee8000c1e1900 */
[----:B------:R-:W4:Y:S04]  /*0a00*/  @!P0 LDG.E R7, desc[UR18][R6.64] ;  /* 0x0000001206078981 */ /* 0x000f28000c1e1900 */
[----:B------:R-:W4:Y:S01]  /*0a10*/  @!P0 LDG.E R8, desc[UR18][R8.64] ;  /* 0x0000001208088981 */ /* 0x000f22000c1e1900 */
[----:B--2---:R-:W-:-:S04]  /*0a20*/  @P1 IMAD R11, R11, R4, R12 ;  /* 0x000000040b0b1224 */ /* 0x004fc800078e020c */
[----:B---3--:R-:W-:-:S04]  /*0a30*/  @P1 IMAD R12, R2, R14, R11 ;  /* 0x0000000e020c1224 */ /* 0x008fc800078e020b */
[----:B----4-:R-:W-:-:S07]  /*0a40*/  @!P0 IMAD R12, R7, R8, R12 ;  /* 0x00000008070c8224 */ /* 0x010fce00078e020c */
.L_x_2:
[----:B------:R-:W1:Y:S01]  /*0a50*/  LDC.64 R2, c[0x0][0x390] ;  /* 0x0000e400ff027b82 */ /* 0x000e620000000a00 */
[----:B------:R-:W-:-:S05]  /*0a60*/  IADD3 R13, PT, PT, R0, R13, RZ ;  /* 0x0000000d000d7210 */ /* 0x000fca0007ffe0ff */
[----:B-1----:R-:W-:-:S05]  /*0a70*/  IMAD.WIDE R2, R13, 0x4, R2 ;  /* 0x000000040d027825 */ /* 0x002fca00078e0202 */
[----:B0-----:R-:W-:Y:S01]  /*0a80*/  STG.E desc[UR18][R2.64], R12 ;  /* 0x0000000c02007986 */ /* 0x001fe2000c101912 */
[----:B------:R-:W-:Y:S05]  /*0a90*/  EXIT ;  /* 0x000000000000794d */ /* 0x000fea0003800000 */
.L_x_4:
[----:B------:R-:W-:-:S00]  /*0aa0*/  BRA `(.L_x_4) ;  /* 0xfffffffc00fc7947 */ /* 0x000fc0000383ffff */
[----:B------:R-:W-:-:S00]  /*0ab0*/  NOP ;  /* 0x0000000000007918 */ /* 0x000fc00000000000 */
        /* <DEDUP_REMOVED lines=12> */
.L_x_5:


//--------------------- .nv.shared.reserved.0     --------------------------
	.section	.nv.shared.reserved.0,"aw",@nobits
	.weak		__nv_reservedSMEM_offset_0_alias
	.size		__nv_reservedSMEM_offset_0_alias, 0, 64
	.other		__nv_reservedSMEM_offset_0_alias,@"STO_CUDA_RESERVED_SHARED STV_DEFAULT"
__nv_reservedSMEM_offset_0_alias:
	.zero		0
	.zero		64


//--------------------- .nv.constant0._Z9matrizMulPiS_S_i --------------------------
	.section	.nv.constant0._Z9matrizMulPiS_S_i,"a",@progbits
	.sectionflags	@""
	.align	4
.nv.constant0._Z9matrizMulPiS_S_i:
	.zero		924


//--------------------- SYMBOLS --------------------------

	.type		.nv.reservedSmem.offset0,@object
	.size		.nv.reservedSmem.offset0,0x4
